	.headerflags	@"EF_CUDA_TEXMODE_UNIFIED EF_CUDA_64BIT_ADDRESS EF_CUDA_ACCELERATORS EF_CUDA_SM90 EF_CUDA_VIRTUAL_SM(EF_CUDA_SM90)"
	.elftype	@"ET_EXEC"


//--------------------- .nv.info                  --------------------------
	.section	.nv.info,"",@"SHT_CUDA_INFO"
	.align	4


	//----- nvinfo : EIATTR_REGCOUNT
	.align		4
        /*0000*/ 	.byte	0x04, 0x2f
        /*0002*/ 	.short	(.L_1 - .L_0)
	.align		4
.L_0:
        /*0004*/ 	.word	index@(triton_poi_fused_div_sub_7)
        /*0008*/ 	.word	0x00000020


	//----- nvinfo : EIATTR_MIN_STACK_SIZE
	.align		4
.L_1:
        /*000c*/ 	.byte	0x04, 0x12
        /*000e*/ 	.short	(.L_3 - .L_2)
	.align		4
.L_2:
        /*0010*/ 	.word	index@(triton_poi_fused_div_sub_7)
        /*0014*/ 	.word	0x00000000


	//----- nvinfo : EIATTR_FRAME_SIZE
	.align		4
.L_3:
        /*0018*/ 	.byte	0x04, 0x11
        /*001a*/ 	.short	(.L_5 - .L_4)
	.align		4
.L_4:
        /*001c*/ 	.word	index@(triton_poi_fused_div_sub_7)
        /*0020*/ 	.word	0x00000000


	//----- nvinfo : EIATTR_MIN_STACK_SIZE
	.align		4
.L_5:
        /*0024*/ 	.byte	0x04, 0x12
        /*0026*/ 	.short	(.L_7 - .L_6)
	.align		4
.L_6:
        /*0028*/ 	.word	index@(triton_poi_fused_div_sub_7)
        /*002c*/ 	.word	0x00000000
.L_7:


//--------------------- .nv.info.triton_poi_fused_div_sub_7 --------------------------
	.section	.nv.info.triton_poi_fused_div_sub_7,"",@"SHT_CUDA_INFO"
	.sectionflags	@""
	.align	4


	//----- nvinfo : EIATTR_CUDA_API_VERSION
	.align		4
        /*0000*/ 	.byte	0x04, 0x37
        /*0002*/ 	.short	(.L_9 - .L_8)
.L_8:
        /*0004*/ 	.word	0x0000007c


	//----- nvinfo : EIATTR_KPARAM_INFO
	.align		4
.L_9:
        /*0008*/ 	.byte	0x04, 0x17
        /*000a*/ 	.short	(.L_11 - .L_10)
.L_10:
        /*000c*/ 	.word	0x00000000
        /*0010*/ 	.short	0x0005
        /*0012*/ 	.short	0x0024
        /*0014*/ 	.byte	0x00, 0xf0, 0x11, 0x00


	//----- nvinfo : EIATTR_KPARAM_INFO
	.align		4
.L_11:
        /*0018*/ 	.byte	0x04, 0x17
        /*001a*/ 	.short	(.L_13 - .L_12)
.L_12:
        /*001c*/ 	.word	0x00000000
        /*0020*/ 	.short	0x0004
        /*0022*/ 	.short	0x0020
        /*0024*/ 	.byte	0x00, 0xf0, 0x11, 0x00


	//----- nvinfo : EIATTR_KPARAM_INFO
	.align		4
.L_13:
        /*0028*/ 	.byte	0x04, 0x17
        /*002a*/ 	.short	(.L_15 - .L_14)
.L_14:
        /*002c*/ 	.word	0x00000000
        /*0030*/ 	.short	0x0003
        /*0032*/ 	.short	0x0018
        /*0034*/ 	.byte	0x00, 0xf4, 0x21, 0x00


	//----- nvinfo : EIATTR_KPARAM_INFO
	.align		4
.L_15:
        /*0038*/ 	.byte	0x04, 0x17
        /*003a*/ 	.short	(.L_17 - .L_16)
.L_16:
        /*003c*/ 	.word	0x00000000
        /*0040*/ 	.short	0x0002
        /*0042*/ 	.short	0x0010
        /*0044*/ 	.byte	0x00, 0xf4, 0x21, 0x00


	//----- nvinfo : EIATTR_KPARAM_INFO
	.align		4
.L_17:
        /*0048*/ 	.byte	0x04, 0x17
        /*004a*/ 	.short	(.L_19 - .L_18)
.L_18:
        /*004c*/ 	.word	0x00000000
        /*0050*/ 	.short	0x0001
        /*0052*/ 	.short	0x0008
        /*0054*/ 	.byte	0x00, 0xf4, 0x21, 0x00


	//----- nvinfo : EIATTR_KPARAM_INFO
	.align		4
.L_19:
        /*0058*/ 	.byte	0x04, 0x17
        /*005a*/ 	.short	(.L_21 - .L_20)
.L_20:
        /*005c*/ 	.word	0x00000000
        /*0060*/ 	.short	0x0000
        /*0062*/ 	.short	0x0000
        /*0064*/ 	.byte	0x00, 0xf4, 0x21, 0x00


	//----- nvinfo : EIATTR_SPARSE_MMA_MASK
	.align		4
.L_21:
        /*0068*/ 	.byte	0x03, 0x50
        /*006a*/ 	.short	0x0000


	//----- nvinfo : EIATTR_MAXREG_COUNT
	.align		4
        /*006c*/ 	.byte	0x03, 0x1b
        /*006e*/ 	.short	0x00ff


	//----- nvinfo : EIATTR_EXIT_INSTR_OFFSETS
	.align		4
        /*0070*/ 	.byte	0x04, 0x1c
        /*0072*/ 	.short	(.L_23 - .L_22)


	//   ....[0]....
.L_22:
        /*0074*/ 	.word	0x00000ce0


	//   ....[1]....
        /*0078*/ 	.word	0x00000d80


	//----- nvinfo : EIATTR_REQNTID
	.align		4
.L_23:
        /*007c*/ 	.byte	0x04, 0x10
        /*007e*/ 	.short	(.L_25 - .L_24)
.L_24:
        /*0080*/ 	.word	0x00000080
        /*0084*/ 	.word	0x00000001
        /*0088*/ 	.word	0x00000001


	//----- nvinfo : EIATTR_CBANK_PARAM_SIZE
	.align		4
.L_25:
        /*008c*/ 	.byte	0x03, 0x19
        /*008e*/ 	.short	0x0028


	//----- nvinfo : EIATTR_PARAM_CBANK
	.align		4
        /*0090*/ 	.byte	0x04, 0x0a
        /*0092*/ 	.short	(.L_27 - .L_26)
	.align		4
.L_26:
        /*0094*/ 	.word	index@(.nv.constant0.triton_poi_fused_div_sub_7)
        /*0098*/ 	.short	0x0210
        /*009a*/ 	.short	0x0028


	//----- nvinfo : EIATTR_SW_WAR
	.align		4
.L_27:
        /*009c*/ 	.byte	0x04, 0x36
        /*009e*/ 	.short	(.L_29 - .L_28)
.L_28:
        /*00a0*/ 	.word	0x00000008
.L_29:


//--------------------- .nv.callgraph             --------------------------
	.section	.nv.callgraph,"",@"SHT_CUDA_CALLGRAPH"
	.align	4
	.sectionentsize	8
	.align		4
        /*0000*/ 	.word	0x00000000
	.align		4
        /*0004*/ 	.word	0xffffffff
	.align		4
        /*0008*/ 	.word	0x00000000
	.align		4
        /*000c*/ 	.word	0xfffffffe
	.align		4
        /*0010*/ 	.word	0x00000000
	.align		4
        /*0014*/ 	.word	0xfffffffd
	.align		4
        /*0018*/ 	.word	0x00000000
	.align		4
        /*001c*/ 	.word	0xfffffffc


//--------------------- .text.triton_poi_fused_div_sub_7 --------------------------
	.section	.text.triton_poi_fused_div_sub_7,"ax",@progbits
	.sectionflags	@"SHF_BARRIERS=1"
	.align	128
        .global         triton_poi_fused_div_sub_7
        .type           triton_poi_fused_div_sub_7,@function
        .size           triton_poi_fused_div_sub_7,(.L_x_1 - triton_poi_fused_div_sub_7)
        .other          triton_poi_fused_div_sub_7,@"STO_CUDA_ENTRY STV_DEFAULT"
triton_poi_fused_div_sub_7:
.text.triton_poi_fused_div_sub_7:
[----:B------:R-:W0:Y:S01]  /*0000*/  LDC R1, c[0x0][0x28] ;  /* 0x00000a00ff017b82 */ /* 0x000e220000000800 */
[----:B------:R-:W1:Y:S07]  /*0010*/  S2R R12, SR_TID.X ;  /* 0x00000000000c7919 */ /* 0x000e6e0000002100 */
[----:B------:R-:W2:Y:S01]  /*0020*/  S2UR UR4, SR_CTAID.Y ;  /* 0x00000000000479c3 */ /* 0x000ea20000002600 */
[----:B------:R-:W-:Y:S01]  /*0030*/  ULDC.64 UR8, c[0x0][0x208] ;  /* 0x0000820000087ab9 */ /* 0x000fe20000000a00 */
[----:B------:R-:W3:Y:S06]  /*0040*/  S2R R13, SR_CTAID.X ;  /* 0x00000000000d7919 */ /* 0x000eec0000002500 */
[----:B------:R-:W4:Y:S08]  /*0050*/  LDC.64 R14, c[0x0][0x220] ;  /* 0x00008800ff0e7b82 */ /* 0x000f300000000a00 */
[----:B------:R-:W5:Y:S01]  /*0060*/  LDC.64 R6, c[0x0][0x218] ;  /* 0x00008600ff067b82 */ /* 0x000f620000000a00 */
[----:B--2---:R-:W-:-:S07]  /*0070*/  USHF.L.U32 UR4, UR4, 0x4, URZ ;  /* 0x0000000404047899 */ /* 0x004fce000800063f */
[----:B------:R-:W2:Y:S01]  /*0080*/  LDC.64 R4, c[0x0][0x210] ;  /* 0x00008400ff047b82 */ /* 0x000ea20000000a00 */
[----:B-1----:R-:W-:-:S04]  /*0090*/  SHF.R.U32.HI R0, RZ, 0x4, R12 ;  /* 0x00000004ff007819 */ /* 0x002fc8000001160c */
[----:B------:R-:W-:-:S04]  /*00a0*/  SGXT.U32 R0, R0, 0x3 ;  /* 0x000000030000781a */ /* 0x000fc80000000000 */
[----:B------:R-:W-:-:S04]  /*00b0*/  LOP3.LUT R2, R0, UR4, RZ, 0xfc, !PT ;  /* 0x0000000400027c12 */ /* 0x000fc8000f8efcff */
[C---:B------:R-:W-:Y:S01]  /*00c0*/  ISETP.GE.AND P0, PT, R2.reuse, 0xc, PT ;  /* 0x0000000c0200780c */ /* 0x040fe20003f06270 */
[----:B------:R-:W-:-:S05]  /*00d0*/  IMAD.HI R0, R2, 0x55555556, RZ ;  /* 0x5555555602007827 */ /* 0x000fca00078e02ff */
[----:B------:R-:W-:Y:S02]  /*00e0*/  LEA.HI R3, R0, R0, RZ, 0x1 ;  /* 0x0000000000037211 */ /* 0x000fe400078f08ff */
[----:B---3--:R-:W-:Y:S02]  /*00f0*/  SHF.L.U32 R13, R13, 0x6, RZ ;  /* 0x000000060d0d7819 */ /* 0x008fe400000006ff */
[----:B------:R-:W-:Y:S01]  /*0100*/  SHF.L.U32 R18, R12, 0x2, RZ ;  /* 0x000000020c127819 */ /* 0x000fe200000006ff */
[----:B------:R-:W-:Y:S01]  /*0110*/  IMAD R19, R3, -0x3, R2 ;  /* 0xfffffffd03137824 */ /* 0x000fe200078e0202 */
[----:B------:R-:W-:Y:S01]  /*0120*/  HFMA2.MMA R3, -RZ, RZ, 0, 0 ;  /* 0x00000000ff037435 */ /* 0x000fe200000001ff */
[----:B------:R-:W-:Y:S02]  /*0130*/  MOV R16, RZ ;  /* 0x000000ff00107202 */ /* 0x000fe40000000f00 */
[----:B----4-:R-:W-:Y:S01]  /*0140*/  IMAD.WIDE R10, R19, 0x4, R14 ;  /* 0x00000004130a7825 */ /* 0x010fe200078e020e */
[----:B------:R-:W-:-:S02]  /*0150*/  CS2R R8, SRZ ;  /* 0x0000000000087805 */ /* 0x000fc4000001ff00 */
[----:B------:R-:W-:-:S04]  /*0160*/  LOP3.LUT R0, R2, 0x8, RZ, 0xfc, !PT ;  /* 0x0000000802007812 */ /* 0x000fc800078efcff */
[----:B------:R1:W3:Y:S01]  /*0170*/  @!P0 LDG.E.EL R3, desc[UR8][R10.64] ;  /* 0x000000080a038981 */ /* 0x0002e2000c2e1900 */
[----:B------:R-:W-:Y:S01]  /*0180*/  LOP3.LUT R17, R13, 0x3c, R18, 0xf8, !PT ;  /* 0x0000003c0d117812 */ /* 0x000fe200078ef812 */
[----:B-----5:R-:W-:Y:S01]  /*0190*/  IMAD.WIDE R18, R19, 0x4, R6 ;  /* 0x0000000413127825 */ /* 0x020fe200078e0206 */
[----:B------:R-:W-:Y:S02]  /*01a0*/  ISETP.GE.AND P1, PT, R0, 0xc, PT ;  /* 0x0000000c0000780c */ /* 0x000fe40003f26270 */
[----:B------:R-:W-:Y:S01]  /*01b0*/  LEA R23, R2, R17, 0xc ;  /* 0x0000001102177211 */ /* 0x000fe200078e60ff */
[----:B------:R-:W-:Y:S01]  /*01c0*/  IMAD.HI R20, R0, 0x55555556, RZ ;  /* 0x5555555600147827 */ /* 0x000fe200078e02ff */
[----:B------:R-:W4:Y:S01]  /*01d0*/  @!P0 LDG.E.EL R16, desc[UR8][R18.64] ;  /* 0x0000000812108981 */ /* 0x000f22000c2e1900 */
[----:B------:R-:W-:Y:S01]  /*01e0*/  HFMA2.MMA R2, -RZ, RZ, 0, 0 ;  /* 0x00000000ff027435 */ /* 0x000fe200000001ff */
[----:B-1----:R-:W-:Y:S01]  /*01f0*/  CS2R R10, SRZ ;  /* 0x00000000000a7805 */ /* 0x002fe2000001ff00 */
[----:B--2---:R-:W-:Y:S01]  /*0200*/  IMAD.WIDE R22, R23, 0x4, R4 ;  /* 0x0000000417167825 */ /* 0x004fe200078e0204 */
[----:B------:R-:W-:-:S04]  /*0210*/  LEA.HI R21, R20, R20, RZ, 0x1 ;  /* 0x0000001414157211 */ /* 0x000fc800078f08ff */
[----:B------:R-:W4:Y:S01]  /*0220*/  @!P0 LDG.E.EL.128 R8, desc[UR8][R22.64] ;  /* 0x0000000816088981 */ /* 0x000f22000c2e1d00 */
[----:B------:R-:W-:-:S04]  /*0230*/  IMAD R21, R21, -0x3, R0 ;  /* 0xfffffffd15157824 */ /* 0x000fc800078e0200 */
[----:B------:R-:W-:-:S05]  /*0240*/  IMAD.WIDE R14, R21, 0x4, R14 ;  /* 0x00000004150e7825 */ /* 0x000fca00078e020e */
[----:B------:R1:W2:Y:S01]  /*0250*/  @!P1 LDG.E.EL R2, desc[UR8][R14.64] ;  /* 0x000000080e029981 */ /* 0x0002a2000c2e1900 */
[----:B------:R-:W-:Y:S01]  /*0260*/  LEA R25, R0, R17, 0xc ;  /* 0x0000001100197211 */ /* 0x000fe200078e60ff */
[----:B------:R-:W-:Y:S01]  /*0270*/  IMAD.WIDE R26, R21, 0x4, R6 ;  /* 0x00000004151a7825 */ /* 0x000fe200078e0206 */
[----:B------:R-:W-:Y:S02]  /*0280*/  MOV R21, RZ ;  /* 0x000000ff00157202 */ /* 0x000fe40000000f00 */
[----:B------:R-:W-:Y:S01]  /*0290*/  CS2R R6, SRZ ;  /* 0x0000000000067805 */ /* 0x000fe2000001ff00 */
[----:B------:R-:W-:Y:S01]  /*02a0*/  IMAD.WIDE R24, R25, 0x4, R4 ;  /* 0x0000000419187825 */ /* 0x000fe200078e0204 */
[----:B------:R-:W-:Y:S02]  /*02b0*/  CS2R R4, SRZ ;  /* 0x0000000000047805 */ /* 0x000fe4000001ff00 */
[----:B------:R-:W5:Y:S04]  /*02c0*/  @!P1 LDG.E.EL R21, desc[UR8][R26.64] ;  /* 0x000000081a159981 */ /* 0x000f68000c2e1900 */
[----:B------:R1:W5:Y:S02]  /*02d0*/  @!P1 LDG.E.EL.128 R4, desc[UR8][R24.64] ;  /* 0x0000000818049981 */ /* 0x000364000c2e1d00 */
[----:B-1----:R-:W1:Y:S01]  /*02e0*/  S2R R14, SR_TID.X ;  /* 0x00000000000e7919 */ /* 0x002e620000002100 */
[----:B------:R-:W1:Y:S01]  /*02f0*/  S2UR UR6, SR_CgaCtaId ;  /* 0x00000000000679c3 */ /* 0x000e620000008800 */
[----:B------:R-:W-:-:S02]  /*0300*/  UMOV UR5, 0x400 ;  /* 0x0000040000057882 */ /* 0x000fc40000000000 */
[----:B01----:R-:W-:Y:S01]  /*0310*/  UPRMT UR5, UR6, 0x654, UR5 ;  /* 0x0000065406057896 */ /* 0x003fe20008000005 */
[C---:B------:R-:W-:Y:S02]  /*0320*/  SHF.L.U32 R17, R14.reuse, 0x2, RZ ;  /* 0x000000020e117819 */ /* 0x040fe400000006ff */
[----:B------:R-:W-:Y:S02]  /*0330*/  LOP3.LUT R15, R14, 0x40, RZ, 0xc0, !PT ;  /* 0x000000400e0f7812 */ /* 0x000fe400078ec0ff */
[----:B------:R-:W-:-:S04]  /*0340*/  LOP3.LUT R0, R17, 0xc0, RZ, 0xc0, !PT ;  /* 0x000000c011007812 */ /* 0x000fc800078ec0ff */
[----:B------:R-:W-:Y:S02]  /*0350*/  LEA R0, R15, R0, 0x2 ;  /* 0x000000000f007211 */ /* 0x000fe400078e10ff */
[----:B------:R-:W-:Y:S02]  /*0360*/  SHF.R.U32.HI R18, RZ, 0x4, R14 ;  /* 0x00000004ff127819 */ /* 0x000fe4000001160e */
[----:B------:R-:W-:Y:S02]  /*0370*/  LOP3.LUT R22, R0, 0x3c, R17, 0xf8, !PT ;  /* 0x0000003c00167812 */ /* 0x000fe400078ef811 */
[----:B------:R-:W-:Y:S02]  /*0380*/  LEA.HI R15, R0, UR5, RZ, 0x1c ;  /* 0x00000005000f7c11 */ /* 0x000fe4000f8fe0ff */
[----:B------:R-:W-:Y:S02]  /*0390*/  LOP3.LUT R0, R13, 0x3f, R12, 0xf8, !PT ;  /* 0x0000003f0d007812 */ /* 0x000fe400078ef80c */
[----:B------:R-:W-:-:S02]  /*03a0*/  SHF.R.U32.HI R12, RZ, 0x6, R12 ;  /* 0x00000006ff0c7819 */ /* 0x000fc4000001160c */
[----:B------:R-:W-:Y:S02]  /*03b0*/  LOP3.LUT R13, R14, 0x7f, RZ, 0xc0, !PT ;  /* 0x0000007f0e0d7812 */ /* 0x000fe400078ec0ff */
[----:B------:R-:W-:Y:S02]  /*03c0*/  LOP3.LUT R14, R18, 0x4, RZ, 0xc0, !PT ;  /* 0x00000004120e7812 */ /* 0x000fe400078ec0ff */
[----:B------:R-:W-:Y:S02]  /*03d0*/  SGXT.U32 R12, R12, 0x1 ;  /* 0x000000010c0c781a */ /* 0x000fe40000000000 */
[----:B------:R-:W-:Y:S02]  /*03e0*/  LOP3.LUT R17, R13, 0x100, RZ, 0xfc, !PT ;  /* 0x000001000d117812 */ /* 0x000fe400078efcff */
[----:B------:R-:W-:Y:S02]  /*03f0*/  IADD3 R14, R14, UR5, RZ ;  /* 0x000000050e0e7c10 */ /* 0x000fe4000fffe0ff */
[----:B------:R-:W-:-:S02]  /*0400*/  SHF.R.U32.HI R17, RZ, 0x4, R17 ;  /* 0x00000004ff117819 */ /* 0x000fc40000011611 */
[----:B------:R-:W-:Y:S02]  /*0410*/  LOP3.LUT R12, R12, UR4, RZ, 0xfc, !PT ;  /* 0x000000040c0c7c12 */ /* 0x000fe4000f8efcff */
[----:B------:R-:W-:Y:S02]  /*0420*/  LEA R22, R22, R15, 0x2 ;  /* 0x0000000f16167211 */ /* 0x000fe400078e10ff */
[C---:B------:R-:W-:Y:S02]  /*0430*/  LOP3.LUT R15, R13.reuse, 0x80, RZ, 0xfc, !PT ;  /* 0x000000800d0f7812 */ /* 0x040fe400078efcff */
[C---:B------:R-:W-:Y:S02]  /*0440*/  LOP3.LUT R18, R13.reuse, 0x180, RZ, 0xfc, !PT ;  /* 0x000001800d127812 */ /* 0x040fe400078efcff */
[----:B------:R-:W-:Y:S02]  /*0450*/  LEA R20, R13, R14, 0x2 ;  /* 0x0000000e0d147211 */ /* 0x000fe400078e10ff */
[----:B------:R-:W-:Y:S01]  /*0460*/  LOP3.LUT R14, R17, 0x14, RZ, 0xc0, !PT ;  /* 0x00000014110e7812 */ /* 0x000fe200078ec0ff */
[----:B------:R-:W-:Y:S01]  /*0470*/  IMAD.HI R17, R12, 0x55555556, RZ ;  /* 0x555555560c117827 */ /* 0x000fe200078e02ff */
[----:B------:R-:W-:-:S02]  /*0480*/  SHF.R.U32.HI R15, RZ, 0x4, R15 ;  /* 0x00000004ff0f7819 */ /* 0x000fc4000001160f */
[----:B------:R-:W-:Y:S02]  /*0490*/  SHF.R.U32.HI R18, RZ, 0x4, R18 ;  /* 0x00000004ff127819 */ /* 0x000fe40000011612 */
[----:B------:R-:W-:Y:S02]  /*04a0*/  LOP3.LUT R15, R15, 0xc, RZ, 0xc0, !PT ;  /* 0x0000000c0f0f7812 */ /* 0x000fe400078ec0ff */
[----:B------:R-:W-:Y:S02]  /*04b0*/  LOP3.LUT R23, R18, 0x1c, RZ, 0xc0, !PT ;  /* 0x0000001c12177812 */ /* 0x000fe400078ec0ff */
[----:B------:R-:W-:Y:S02]  /*04c0*/  LEA.HI R17, R17, R17, RZ, 0x1 ;  /* 0x0000001111117211 */ /* 0x000fe400078f08ff */
[----:B------:R-:W-:Y:S02]  /*04d0*/  IADD3 R18, R15, UR5, RZ ;  /* 0x000000050f127c10 */ /* 0x000fe4000fffe0ff */
[----:B------:R-:W-:Y:S01]  /*04e0*/  IADD3 R24, R23, UR5, RZ ;  /* 0x0000000517187c10 */ /* 0x000fe2000fffe0ff */
[----:B------:R-:W-:Y:S01]  /*04f0*/  IMAD R23, R17, -0x3, R12 ;  /* 0xfffffffd11177824 */ /* 0x000fe200078e020c */
[----:B------:R-:W-:-:S03]  /*0500*/  LOP3.LUT R15, R12, 0x4, RZ, 0xfc, !PT ;  /* 0x000000040c0f7812 */ /* 0x000fc600078efcff */
[----:B------:R-:W-:Y:S02]  /*0510*/  IMAD R26, R0, 0x3, R23 ;  /* 0x00000003001a7824 */ /* 0x000fe400078e0217 */
[----:B------:R-:W-:-:S04]  /*0520*/  IMAD.HI R23, R15, 0x55555556, RZ ;  /* 0x555555560f177827 */ /* 0x000fc800078e02ff */
[----:B------:R-:W-:Y:S01]  /*0530*/  IMAD R17, R17, 0x3000, R26 ;  /* 0x0000300011117824 */ /* 0x000fe200078e021a */
[----:B------:R-:W-:Y:S02]  /*0540*/  LEA.HI R26, R23, R23, RZ, 0x1 ;  /* 0x00000017171a7211 */ /* 0x000fe400078f08ff */
[----:B------:R-:W-:Y:S02]  /*0550*/  IADD3 R14, R14, UR5, RZ ;  /* 0x000000050e0e7c10 */ /* 0x000fe4000fffe0ff */
[C---:B------:R-:W-:Y:S02]  /*0560*/  LEA R18, R13.reuse, R18, 0x2 ;  /* 0x000000120d127211 */ /* 0x040fe400078e10ff */
[C---:B------:R-:W-:Y:S02]  /*0570*/  LEA R14, R13.reuse, R14, 0x2 ;  /* 0x0000000e0d0e7211 */ /* 0x040fe400078e10ff */
[----:B------:R-:W-:Y:S02]  /*0580*/  LEA R13, R13, R24, 0x2 ;  /* 0x000000180d0d7211 */ /* 0x000fe400078e10ff */
[----:B------:R-:W-:-:S05]  /*0590*/  LOP3.LUT R19, R12, 0x2, RZ, 0xfc, !PT ;  /* 0x000000020c137812 */ /* 0x000fca00078efcff */
[C---:B------:R-:W-:Y:S01]  /*05a0*/  IMAD.HI R24, R19.reuse, 0x55555556, RZ ;  /* 0x5555555613187827 */ /* 0x040fe200078e02ff */
[----:B------:R-:W-:-:S04]  /*05b0*/  ISETP.GE.AND P1, PT, R19, 0xc, PT ;  /* 0x0000000c1300780c */ /* 0x000fc80003f26270 */
[----:B------:R-:W-:-:S05]  /*05c0*/  LEA.HI R24, R24, R24, RZ, 0x1 ;  /* 0x0000001818187211 */ /* 0x000fca00078f08ff */
[----:B------:R-:W-:Y:S01]  /*05d0*/  IMAD R19, R24, -0x3, R19 ;  /* 0xfffffffd18137824 */ /* 0x000fe200078e0213 */
[C---:B---3--:R-:W-:Y:S02]  /*05e0*/  FSETP.GT.AND P2, PT, |R3|.reuse, 8.50705917302346158658e+37, PT ;  /* 0x7e8000000300780b */ /* 0x048fe40003f44200 */
[----:B------:R-:W-:-:S11]  /*05f0*/  FSETP.GEU.AND P4, PT, |R3|, 1.175494350822287508e-38, PT ;  /* 0x008000000300780b */ /* 0x000fd60003f8e200 */
[----:B------:R-:W-:-:S04]  /*0600*/  @P2 FMUL R3, R3, 0.25 ;  /* 0x3e80000003032820 */ /* 0x000fc80000400000 */
[----:B------:R-:W-:Y:S01]  /*0610*/  @!P4 FMUL R3, R3, 16777216 ;  /* 0x4b8000000303c820 */ /* 0x000fe20000400000 */
[C---:B----4-:R-:W-:Y:S01]  /*0620*/  FADD R8, -R16.reuse, R8 ;  /* 0x0000000810087221 */ /* 0x050fe20000000100 */
[C---:B------:R-:W-:Y:S01]  /*0630*/  FADD R9, -R16.reuse, R9 ;  /* 0x0000000910097221 */ /* 0x040fe20000000100 */
[----:B------:R-:W-:-:S03]  /*0640*/  FADD R10, -R16, R10 ;  /* 0x0000000a100a7221 */ /* 0x000fc60000000100 */
[----:B------:R-:W0:Y:S01]  /*0650*/  MUFU.RCP R3, R3 ;  /* 0x0000000300037308 */ /* 0x000e220000001000 */
[----:B------:R-:W-:Y:S01]  /*0660*/  FADD R11, -R16, R11 ;  /* 0x0000000b100b7221 */ /* 0x000fe20000000100 */
[----:B------:R-:W-:Y:S01]  /*0670*/  @P2 FMUL R8, R8, 0.25 ;  /* 0x3e80000008082820 */ /* 0x000fe20000400000 */
[----:B------:R-:W-:Y:S01]  /*0680*/  @P2 FMUL R9, R9, 0.25 ;  /* 0x3e80000009092820 */ /* 0x000fe20000400000 */
[----:B------:R-:W-:Y:S01]  /*0690*/  @P2 FMUL R10, R10, 0.25 ;  /* 0x3e8000000a0a2820 */ /* 0x000fe20000400000 */
[----:B------:R-:W-:Y:S01]  /*06a0*/  @P2 FMUL R11, R11, 0.25 ;  /* 0x3e8000000b0b2820 */ /* 0x000fe20000400000 */
[----:B------:R-:W-:Y:S01]  /*06b0*/  @!P4 FMUL R8, R8, 16777216 ;  /* 0x4b8000000808c820 */ /* 0x000fe20000400000 */
[----:B------:R-:W-:Y:S01]  /*06c0*/  @!P4 FMUL R9, R9, 16777216 ;  /* 0x4b8000000909c820 */ /* 0x000fe20000400000 */
[----:B------:R-:W-:Y:S01]  /*06d0*/  @!P4 FMUL R10, R10, 16777216 ;  /* 0x4b8000000a0ac820 */ /* 0x000fe20000400000 */
[----:B------:R-:W-:Y:S01]  /*06e0*/  @!P4 FMUL R11, R11, 16777216 ;  /* 0x4b8000000b0bc820 */ /* 0x000fe20000400000 */
[C---:B0-----:R-:W-:Y:S01]  /*06f0*/  FMUL R23, R3.reuse, R8 ;  /* 0x0000000803177220 */ /* 0x041fe20000400000 */
[C---:B------:R-:W-:Y:S01]  /*0700*/  FMUL R9, R3.reuse, R9 ;  /* 0x0000000903097220 */ /* 0x040fe20000400000 */
[C---:B------:R-:W-:Y:S01]  /*0710*/  FMUL R25, R3.reuse, R10 ;  /* 0x0000000a03197220 */ /* 0x040fe20000400000 */
[----:B------:R-:W-:-:S02]  /*0720*/  FMUL R11, R3, R11 ;  /* 0x0000000b030b7220 */ /* 0x000fc40000400000 */
[----:B------:R-:W-:Y:S04]  /*0730*/  STS [R22], R23 ;  /* 0x0000001716007388 */ /* 0x000fe80000000800 */
[----:B------:R-:W-:Y:S04]  /*0740*/  STS [R22+0x4], R9 ;  /* 0x0000040916007388 */ /* 0x000fe80000000800 */
[----:B------:R0:W-:Y:S04]  /*0750*/  STS [R22+0x8], R25 ;  /* 0x0000081916007388 */ /* 0x0001e80000000800 */
[----:B------:R-:W-:Y:S01]  /*0760*/  STS [R22+0xc], R11 ;  /* 0x00000c0b16007388 */ /* 0x000fe20000000800 */
[----:B------:R-:W-:Y:S01]  /*0770*/  BAR.SYNC.DEFER_BLOCKING 0x0 ;  /* 0x0000000000007b1d */ /* 0x000fe20000010000 */
[----:B--2---:R-:W-:-:S02]  /*0780*/  FSETP.GT.AND P3, PT, |R2|, 8.50705917302346158658e+37, PT ;  /* 0x7e8000000200780b */ /* 0x004fc40003f64200 */
[----:B------:R-:W-:Y:S01]  /*0790*/  FSETP.GEU.AND P5, PT, |R2|, 1.175494350822287508e-38, PT ;  /* 0x008000000200780b */ /* 0x000fe20003fae200 */
[C---:B-----5:R-:W-:Y:S01]  /*07a0*/  FADD R4, -R21.reuse, R4 ;  /* 0x0000000415047221 */ /* 0x060fe20000000100 */
[C---:B------:R-:W-:Y:S01]  /*07b0*/  FADD R5, -R21.reuse, R5 ;  /* 0x0000000515057221 */ /* 0x040fe20000000100 */
[C---:B------:R-:W-:Y:S01]  /*07c0*/  FADD R3, -R21.reuse, R6 ;  /* 0x0000000615037221 */ /* 0x040fe20000000100 */
[----:B------:R-:W-:-:S07]  /*07d0*/  FADD R7, -R21, R7 ;  /* 0x0000000715077221 */ /* 0x000fce0000000100 */
[----:B------:R-:W-:-:S04]  /*07e0*/  @P3 FMUL R2, R2, 0.25 ;  /* 0x3e80000002023820 */ /* 0x000fc80000400000 */
[----:B------:R-:W-:Y:S01]  /*07f0*/  @!P5 FMUL R2, R2, 16777216 ;  /* 0x4b8000000202d820 */ /* 0x000fe20000400000 */
[----:B------:R-:W1:Y:S04]  /*0800*/  LDS R21, [R20] ;  /* 0x0000000014157984 */ /* 0x000e680000000800 */
[----:B------:R-:W2:Y:S04]  /*0810*/  LDS R11, [R18+0x200] ;  /* 0x00020000120b7984 */ /* 0x000ea80000000800 */
[----:B------:R-:W3:Y:S04]  /*0820*/  LDS R9, [R14+0x400] ;  /* 0x000400000e097984 */ /* 0x000ee80000000800 */
[----:B------:R-:W4:Y:S01]  /*0830*/  LDS R8, [R13+0x600] ;  /* 0x000600000d087984 */ /* 0x000f220000000800 */
[----:B------:R-:W0:Y:S01]  /*0840*/  MUFU.RCP R2, R2 ;  /* 0x0000000200027308 */ /* 0x000e220000001000 */
        /* <DEDUP_REMOVED lines=9> */
[----:B------:R-:W-:Y:S01]  /*08e0*/  BAR.SYNC.DEFER_BLOCKING 0x0 ;  /* 0x0000000000007b1d */ /* 0x000fe20000010000 */
[C---:B------:R-:W-:Y:S01]  /*08f0*/  FMUL R27, R2.reuse, R5 ;  /* 0x00000005021b7220 */ /* 0x040fe20000400000 */
[C---:B------:R-:W-:Y:S01]  /*0900*/  FMUL R29, R2.reuse, R3 ;  /* 0x00000003021d7220 */ /* 0x040fe20000400000 */
[----:B------:R-:W-:Y:S01]  /*0910*/  FMUL R7, R2, R7 ;  /* 0x0000000702077220 */ /* 0x000fe20000400000 */
[----:B------:R-:W-:-:S02]  /*0920*/  LOP3.LUT R6, R12, 0x6, RZ, 0xfc, !PT ;  /* 0x000000060c067812 */ /* 0x000fc400078efcff */
[----:B------:R0:W-:Y:S04]  /*0930*/  STS [R22], R25 ;  /* 0x0000001916007388 */ /* 0x0001e80000000800 */
[----:B------:R5:W-:Y:S04]  /*0940*/  STS [R22+0x4], R27 ;  /* 0x0000041b16007388 */ /* 0x000be80000000800 */
[----:B------:R0:W-:Y:S04]  /*0950*/  STS [R22+0x8], R29 ;  /* 0x0000081d16007388 */ /* 0x0001e80000000800 */
[----:B------:R0:W-:Y:S01]  /*0960*/  STS [R22+0xc], R7 ;  /* 0x00000c0716007388 */ /* 0x0001e20000000800 */
[----:B------:R-:W-:Y:S01]  /*0970*/  BAR.SYNC.DEFER_BLOCKING 0x0 ;  /* 0x0000000000007b1d */ /* 0x000fe20000010000 */
[----:B------:R-:W-:-:S05]  /*0980*/  IMAD.HI R2, R6, 0x55555556, RZ ;  /* 0x5555555606027827 */ /* 0x000fca00078e02ff */
[----:B------:R-:W-:Y:S02]  /*0990*/  LEA.HI R23, R2, R2, RZ, 0x1 ;  /* 0x0000000202177211 */ /* 0x000fe400078f08ff */
[----:B------:R-:W1:Y:S01]  /*09a0*/  LDC.64 R2, c[0x0][0x228] ;  /* 0x00008a00ff027b82 */ /* 0x000e620000000a00 */
[C---:B------:R-:W-:Y:S02]  /*09b0*/  LOP3.LUT R5, R12.reuse, 0x8, RZ, 0xfc, !PT ;  /* 0x000000080c057812 */ /* 0x040fe400078efcff */
[----:B------:R-:W-:Y:S01]  /*09c0*/  LOP3.LUT R4, R12, 0xa, RZ, 0xfc, !PT ;  /* 0x0000000a0c047812 */ /* 0x000fe200078efcff */
[C---:B------:R-:W-:Y:S01]  /*09d0*/  IMAD R10, R23.reuse, -0x3, R6 ;  /* 0xfffffffd170a7824 */ /* 0x040fe200078e0206 */
[----:B------:R-:W-:Y:S02]  /*09e0*/  ISETP.GE.AND P4, PT, R6, 0xc, PT ;  /* 0x0000000c0600780c */ /* 0x000fe40003f86270 */
[----:B------:R-:W-:Y:S01]  /*09f0*/  LOP3.LUT R6, R12, 0xc, RZ, 0xfc, !PT ;  /* 0x0000000c0c067812 */ /* 0x000fe200078efcff */
[----:B------:R-:W1:Y:S04]  /*0a00*/  LDS R20, [R20] ;  /* 0x0000000014147984 */ /* 0x000e680000000800 */
[----:B------:R-:W3:Y:S04]  /*0a10*/  LDS R18, [R18+0x200] ;  /* 0x0002000012127984 */ /* 0x000ee80000000800 */
[----:B------:R-:W3:Y:S01]  /*0a20*/  LDS R14, [R14+0x400] ;  /* 0x000400000e0e7984 */ /* 0x000ee20000000800 */
[----:B------:R-:W-:-:S02]  /*0a30*/  IMAD R23, R23, 0x3000, R10 ;  /* 0x0000300017177824 */ /* 0x000fc400078e020a */
[----:B------:R-:W-:Y:S01]  /*0a40*/  IMAD.HI R10, R5, 0x55555556, RZ ;  /* 0x55555556050a7827 */ /* 0x000fe200078e02ff */
[----:B------:R-:W-:-:S03]  /*0a50*/  ISETP.GE.AND P5, PT, R12, 0xc, PT ;  /* 0x0000000c0c00780c */ /* 0x000fc60003fa6270 */
[----:B0-----:R-:W-:-:S04]  /*0a60*/  IMAD.HI R25, R4, 0x55555556, RZ ;  /* 0x5555555604197827 */ /* 0x001fc800078e02ff */
[----:B-----5:R-:W-:Y:S01]  /*0a70*/  IMAD.HI R27, R6, 0x55555556, RZ ;  /* 0x55555556061b7827 */ /* 0x020fe200078e02ff */
[----:B------:R-:W-:Y:S02]  /*0a80*/  LEA.HI R10, R10, R10, RZ, 0x1 ;  /* 0x0000000a0a0a7211 */ /* 0x000fe400078f08ff */
[----:B------:R-:W-:Y:S01]  /*0a90*/  LEA.HI R25, R25, R25, RZ, 0x1 ;  /* 0x0000001919197211 */ /* 0x000fe200078f08ff */
[----:B------:R-:W-:Y:S01]  /*0aa0*/  IMAD R19, R24, 0x3000, R19 ;  /* 0x0000300018137824 */ /* 0x000fe200078e0213 */
[----:B------:R-:W-:Y:S01]  /*0ab0*/  LEA.HI R27, R27, R27, RZ, 0x1 ;  /* 0x0000001b1b1b7211 */ /* 0x000fe200078f08ff */
[----:B------:R-:W-:Y:S01]  /*0ac0*/  IMAD R29, R10, -0x3, R5 ;  /* 0xfffffffd0a1d7824 */ /* 0x000fe200078e0205 */
[----:B------:R-:W-:Y:S01]  /*0ad0*/  ISETP.GE.AND P0, PT, R15, 0xc, PT ;  /* 0x0000000c0f00780c */ /* 0x000fe20003f06270 */
[----:B------:R-:W-:Y:S01]  /*0ae0*/  IMAD R7, R0, 0x3, R19 ;  /* 0x0000000300077824 */ /* 0x000fe200078e0213 */
[----:B------:R-:W-:Y:S01]  /*0af0*/  ISETP.GE.AND P3, PT, R5, 0xc, PT ;  /* 0x0000000c0500780c */ /* 0x000fe20003f66270 */
[----:B------:R-:W-:Y:S01]  /*0b00*/  IMAD R15, R26, -0x3, R15 ;  /* 0xfffffffd1a0f7824 */ /* 0x000fe200078e020f */
[----:B------:R-:W-:Y:S01]  /*0b10*/  ISETP.GE.AND P2, PT, R4, 0xc, PT ;  /* 0x0000000c0400780c */ /* 0x000fe20003f46270 */
[----:B------:R-:W-:Y:S01]  /*0b20*/  IMAD R16, R25, -0x3, R4 ;  /* 0xfffffffd19107824 */ /* 0x000fe200078e0204 */
[----:B------:R-:W-:Y:S01]  /*0b30*/  UISETP.GE.AND UP0, UPT, UR4, URZ, UPT ;  /* 0x0000003f0400728c */ /* 0x000fe2000bf06270 */
[----:B------:R-:W-:-:S02]  /*0b40*/  IMAD R22, R27, -0x3, R6 ;  /* 0xfffffffd1b167824 */ /* 0x000fc400078e0206 */
[----:B-1----:R-:W-:-:S04]  /*0b50*/  IMAD.WIDE R4, R17, 0x4, R2 ;  /* 0x0000000411047825 */ /* 0x002fc800078e0202 */
[----:B------:R-:W-:Y:S01]  /*0b60*/  IMAD.WIDE R6, R7, 0x4, R2 ;  /* 0x0000000407067825 */ /* 0x000fe200078e0202 */
[----:B------:R0:W-:Y:S03]  /*0b70*/  @!P5 STG.E desc[UR8][R4.64], R21 ;  /* 0x000000150400d986 */ /* 0x0001e6000c101908 */
[----:B------:R-:W-:Y:S01]  /*0b80*/  IMAD R15, R26, 0x3000, R15 ;  /* 0x000030001a0f7824 */ /* 0x000fe200078e020f */
[----:B--2---:R1:W-:Y:S01]  /*0b90*/  @!P1 STG.E desc[UR8][R6.64], R11 ;  /* 0x0000000b06009986 */ /* 0x0043e2000c101908 */
[----:B------:R-:W-:Y:S01]  /*0ba0*/  IMAD R29, R10, 0x3000, R29 ;  /* 0x000030000a1d7824 */ /* 0x000fe200078e021d */
[----:B------:R-:W-:Y:S01]  /*0bb0*/  PLOP3.LUT P1, PT, PT, PT, UP0, 0x80, 0x0 ;  /* 0x000000000000781c */ /* 0x000fe20003f2f008 */
[----:B------:R-:W-:Y:S01]  /*0bc0*/  IMAD R25, R25, 0x3000, R16 ;  /* 0x0000300019197824 */ /* 0x000fe200078e0210 */
[----:B------:R-:W-:Y:S01]  /*0bd0*/  PLOP3.LUT P5, PT, PT, PT, UP0, 0x40, 0x0 ;  /* 0x000000000000781c */ /* 0x000fe20003fae808 */
[----:B------:R-:W-:-:S02]  /*0be0*/  IMAD R27, R27, 0x3000, R22 ;  /* 0x000030001b1b7824 */ /* 0x000fc400078e0216 */
[C---:B------:R-:W-:Y:S02]  /*0bf0*/  IMAD R15, R0.reuse, 0x3, R15 ;  /* 0x00000003000f7824 */ /* 0x040fe400078e020f */
[C---:B------:R-:W-:Y:S02]  /*0c00*/  IMAD R23, R0.reuse, 0x3, R23 ;  /* 0x0000000300177824 */ /* 0x040fe400078e0217 */
[C---:B------:R-:W-:Y:S02]  /*0c10*/  IMAD R29, R0.reuse, 0x3, R29 ;  /* 0x00000003001d7824 */ /* 0x040fe400078e021d */
[C---:B------:R-:W-:Y:S02]  /*0c20*/  IMAD R25, R0.reuse, 0x3, R25 ;  /* 0x0000000300197824 */ /* 0x040fe400078e0219 */
[----:B------:R-:W-:Y:S02]  /*0c30*/  IMAD R27, R0, 0x3, R27 ;  /* 0x00000003001b7824 */ /* 0x000fe400078e021b */
[----:B------:R-:W-:-:S04]  /*0c40*/  IMAD.WIDE R16, R15, 0x4, R2 ;  /* 0x000000040f107825 */ /* 0x000fc800078e0202 */
[--C-:B------:R-:W-:Y:S01]  /*0c50*/  IMAD.WIDE R22, R23, 0x4, R2.reuse ;  /* 0x0000000417167825 */ /* 0x100fe200078e0202 */
[----:B---3--:R2:W-:Y:S03]  /*0c60*/  @!P0 STG.E desc[UR8][R16.64], R9 ;  /* 0x0000000910008986 */ /* 0x0085e6000c101908 */
[--C-:B0-----:R-:W-:Y:S01]  /*0c70*/  IMAD.WIDE R4, R29, 0x4, R2.reuse ;  /* 0x000000041d047825 */ /* 0x101fe200078e0202 */
[----:B----4-:R2:W-:Y:S03]  /*0c80*/  @!P4 STG.E desc[UR8][R22.64], R8 ;  /* 0x000000081600c986 */ /* 0x0105e6000c101908 */
[--C-:B-1----:R-:W-:Y:S01]  /*0c90*/  IMAD.WIDE R6, R25, 0x4, R2.reuse ;  /* 0x0000000419067825 */ /* 0x102fe200078e0202 */
[----:B------:R2:W-:Y:S03]  /*0ca0*/  @!P3 STG.E desc[UR8][R4.64], R20 ;  /* 0x000000140400b986 */ /* 0x0005e6000c101908 */
[----:B------:R-:W-:Y:S01]  /*0cb0*/  IMAD.WIDE R10, R27, 0x4, R2 ;  /* 0x000000041b0a7825 */ /* 0x000fe200078e0202 */
[----:B------:R2:W-:Y:S04]  /*0cc0*/  @!P2 STG.E desc[UR8][R6.64], R18 ;  /* 0x000000120600a986 */ /* 0x0005e8000c101908 */
[----:B------:R2:W-:Y:S01]  /*0cd0*/  @!P1 STG.E desc[UR8][R10.64], R14 ;  /* 0x0000000e0a009986 */ /* 0x0005e2000c101908 */
[----:B------:R-:W-:Y:S05]  /*0ce0*/  @!P5 EXIT ;  /* 0x000000000000d94d */ /* 0x000fea0003800000 */
[----:B------:R-:W0:Y:S01]  /*0cf0*/  LDS R13, [R13+0x600] ;  /* 0x000600000d0d7984 */ /* 0x000e220000000800 */
[----:B------:R-:W-:-:S05]  /*0d00*/  LOP3.LUT R12, R12, 0xe, RZ, 0xfc, !PT ;  /* 0x0000000e0c0c7812 */ /* 0x000fca00078efcff */
[----:B--2---:R-:W-:-:S05]  /*0d10*/  IMAD.HI R4, R12, 0x55555556, RZ ;  /* 0x555555560c047827 */ /* 0x004fca00078e02ff */
[----:B------:R-:W-:-:S05]  /*0d20*/  LEA.HI R5, R4, R4, RZ, 0x1 ;  /* 0x0000000404057211 */ /* 0x000fca00078f08ff */
[----:B------:R-:W-:-:S04]  /*0d30*/  IMAD R12, R5, -0x3, R12 ;  /* 0xfffffffd050c7824 */ /* 0x000fc800078e020c */
[----:B------:R-:W-:-:S04]  /*0d40*/  IMAD R5, R5, 0x3000, R12 ;  /* 0x0000300005057824 */ /* 0x000fc800078e020c */
[----:B------:R-:W-:-:S04]  /*0d50*/  IMAD R5, R0, 0x3, R5 ;  /* 0x0000000300057824 */ /* 0x000fc800078e0205 */
[----:B------:R-:W-:-:S05]  /*0d60*/  IMAD.WIDE R2, R5, 0x4, R2 ;  /* 0x0000000405027825 */ /* 0x000fca00078e0202 */
[----:B0-----:R-:W-:Y:S01]  /*0d70*/  STG.E desc[UR8][R2.64], R13 ;  /* 0x0000000d02007986 */ /* 0x001fe2000c101908 */
[----:B------:R-:W-:Y:S05]  /*0d80*/  EXIT ;  /* 0x000000000000794d */ /* 0x000fea0003800000 */
.L_x_0:
[----:B------:R-:W-:-:S00]  /*0d90*/  BRA `(.L_x_0) ;  /* 0xfffffffc00fc7947 */ /* 0x000fc0000383ffff */
[----:B------:R-:W-:-:S00]  /*0da0*/  NOP ;  /* 0x0000000000007918 */ /* 0x000fc00000000000 */
        /* <DEDUP_REMOVED lines=13> */
.L_x_1:


//--------------------- .nv.shared.triton_poi_fused_div_sub_7 --------------------------
	.section	.nv.shared.triton_poi_fused_div_sub_7,"aw",@nobits
	.sectionflags	@""
	.align	16
	.zero		1024


//--------------------- .nv.constant0.triton_poi_fused_div_sub_7 --------------------------
	.section	.nv.constant0.triton_poi_fused_div_sub_7,"a",@progbits
	.sectionflags	@""
	.align	4
.nv.constant0.triton_poi_fused_div_sub_7:
	.zero		568
